//
// Generated by NVIDIA NVVM Compiler
//
// Compiler Build ID: CL-36424714
// Cuda compilation tools, release 13.0, V13.0.88
// Based on NVVM 20.0.0
//

.version 9.0
.target sm_100
.address_size 64

	// .globl	_Z6kernelj
.extern .func  (.param .b32 func_retval0) vprintf
(
	.param .b64 vprintf_param_0,
	.param .b64 vprintf_param_1
)
;
.global .align 4 .b8 crc32_table[1024] = {0, 0, 0, 0, 183, 29, 193, 4, 110, 59, 130, 9, 217, 38, 67, 13, 220, 118, 4, 19, 107, 107, 197, 23, 178, 77, 134, 26, 5, 80, 71, 30, 184, 237, 8, 38, 15, 240, 201, 34, 214, 214, 138, 47, 97, 203, 75, 43, 100, 155, 12, 53, 211, 134, 205, 49, 10, 160, 142, 60, 189, 189, 79, 56, 112, 219, 17, 76, 199, 198, 208, 72, 30, 224, 147, 69, 169, 253, 82, 65, 172, 173, 21, 95, 27, 176, 212, 91, 194, 150, 151, 86, 117, 139, 86, 82, 200, 54, 25, 106, 127, 43, 216, 110, 166, 13, 155, 99, 17, 16, 90, 103, 20, 64, 29, 121, 163, 93, 220, 125, 122, 123, 159, 112, 205, 102, 94, 116, 224, 182, 35, 152, 87, 171, 226, 156, 142, 141, 161, 145, 57, 144, 96, 149, 60, 192, 39, 139, 139, 221, 230, 143, 82, 251, 165, 130, 229, 230, 100, 134, 88, 91, 43, 190, 239, 70, 234, 186, 54, 96, 169, 183, 129, 125, 104, 179, 132, 45, 47, 173, 51, 48, 238, 169, 234, 22, 173, 164, 93, 11, 108, 160, 144, 109, 50, 212, 39, 112, 243, 208, 254, 86, 176, 221, 73, 75, 113, 217, 76, 27, 54, 199, 251, 6, 247, 195, 34, 32, 180, 206, 149, 61, 117, 202, 40, 128, 58, 242, 159, 157, 251, 246, 70, 187, 184, 251, 241, 166, 121, 255, 244, 246, 62, 225, 67, 235, 255, 229, 154, 205, 188, 232, 45, 208, 125, 236, 119, 112, 134, 52, 192, 109, 71, 48, 25, 75, 4, 61, 174, 86, 197, 57, 171, 6, 130, 39, 28, 27, 67, 35, 197, 61, 0, 46, 114, 32, 193, 42, 207, 157, 142, 18, 120, 128, 79, 22, 161, 166, 12, 27, 22, 187, 205, 31, 19, 235, 138, 1, 164, 246, 75, 5, 125, 208, 8, 8, 202, 205, 201, 12, 7, 171, 151, 120, 176, 182, 86, 124, 105, 144, 21, 113, 222, 141, 212, 117, 219, 221, 147, 107, 108, 192, 82, 111, 181, 230, 17, 98, 2, 251, 208, 102, 191, 70, 159, 94, 8, 91, 94, 90, 209, 125, 29, 87, 102, 96, 220, 83, 99, 48, 155, 77, 212, 45, 90, 73, 13, 11, 25, 68, 186, 22, 216, 64, 151, 198, 165, 172, 32, 219, 100, 168, 249, 253, 39, 165, 78, 224, 230, 161, 75, 176, 161, 191, 252, 173, 96, 187, 37, 139, 35, 182, 146, 150, 226, 178, 47, 43, 173, 138, 152, 54, 108, 142, 65, 16, 47, 131, 246, 13, 238, 135, 243, 93, 169, 153, 68, 64, 104, 157, 157, 102, 43, 144, 42, 123, 234, 148, 231, 29, 180, 224, 80, 0, 117, 228, 137, 38, 54, 233, 62, 59, 247, 237, 59, 107, 176, 243, 140, 118, 113, 247, 85, 80, 50, 250, 226, 77, 243, 254, 95, 240, 188, 198, 232, 237, 125, 194, 49, 203, 62, 207, 134, 214, 255, 203, 131, 134, 184, 213, 52, 155, 121, 209, 237, 189, 58, 220, 90, 160, 251, 216, 238, 224, 12, 105, 89, 253, 205, 109, 128, 219, 142, 96, 55, 198, 79, 100, 50, 150, 8, 122, 133, 139, 201, 126, 92, 173, 138, 115, 235, 176, 75, 119, 86, 13, 4, 79, 225, 16, 197, 75, 56, 54, 134, 70, 143, 43, 71, 66, 138, 123, 0, 92, 61, 102, 193, 88, 228, 64, 130, 85, 83, 93, 67, 81, 158, 59, 29, 37, 41, 38, 220, 33, 240, 0, 159, 44, 71, 29, 94, 40, 66, 77, 25, 54, 245, 80, 216, 50, 44, 118, 155, 63, 155, 107, 90, 59, 38, 214, 21, 3, 145, 203, 212, 7, 72, 237, 151, 10, 255, 240, 86, 14, 250, 160, 17, 16, 77, 189, 208, 20, 148, 155, 147, 25, 35, 134, 82, 29, 14, 86, 47, 241, 185, 75, 238, 245, 96, 109, 173, 248, 215, 112, 108, 252, 210, 32, 43, 226, 101, 61, 234, 230, 188, 27, 169, 235, 11, 6, 104, 239, 182, 187, 39, 215, 1, 166, 230, 211, 216, 128, 165, 222, 111, 157, 100, 218, 106, 205, 35, 196, 221, 208, 226, 192, 4, 246, 161, 205, 179, 235, 96, 201, 126, 141, 62, 189, 201, 144, 255, 185, 16, 182, 188, 180, 167, 171, 125, 176, 162, 251, 58, 174, 21, 230, 251, 170, 204, 192, 184, 167, 123, 221, 121, 163, 198, 96, 54, 155, 113, 125, 247, 159, 168, 91, 180, 146, 31, 70, 117, 150, 26, 22, 50, 136, 173, 11, 243, 140, 116, 45, 176, 129, 195, 48, 113, 133, 153, 144, 138, 93, 46, 141, 75, 89, 247, 171, 8, 84, 64, 182, 201, 80, 69, 230, 142, 78, 242, 251, 79, 74, 43, 221, 12, 71, 156, 192, 205, 67, 33, 125, 130, 123, 150, 96, 67, 127, 79, 70, 0, 114, 248, 91, 193, 118, 253, 11, 134, 104, 74, 22, 71, 108, 147, 48, 4, 97, 36, 45, 197, 101, 233, 75, 155, 17, 94, 86, 90, 21, 135, 112, 25, 24, 48, 109, 216, 28, 53, 61, 159, 2, 130, 32, 94, 6, 91, 6, 29, 11, 236, 27, 220, 15, 81, 166, 147, 55, 230, 187, 82, 51, 63, 157, 17, 62, 136, 128, 208, 58, 141, 208, 151, 36, 58, 205, 86, 32, 227, 235, 21, 45, 84, 246, 212, 41, 121, 38, 169, 197, 206, 59, 104, 193, 23, 29, 43, 204, 160, 0, 234, 200, 165, 80, 173, 214, 18, 77, 108, 210, 203, 107, 47, 223, 124, 118, 238, 219, 193, 203, 161, 227, 118, 214, 96, 231, 175, 240, 35, 234, 24, 237, 226, 238, 29, 189, 165, 240, 170, 160, 100, 244, 115, 134, 39, 249, 196, 155, 230, 253, 9, 253, 184, 137, 190, 224, 121, 141, 103, 198, 58, 128, 208, 219, 251, 132, 213, 139, 188, 154, 98, 150, 125, 158, 187, 176, 62, 147, 12, 173, 255, 151, 177, 16, 176, 175, 6, 13, 113, 171, 223, 43, 50, 166, 104, 54, 243, 162, 109, 102, 180, 188, 218, 123, 117, 184, 3, 93, 54, 181, 180, 64, 247, 177};
.const .align 1 .b8 CHARS[41] = {45, 46, 48, 49, 50, 51, 52, 53, 54, 55, 56, 57, 62, 95, 97, 98, 99, 100, 101, 102, 103, 104, 105, 106, 107, 108, 109, 110, 111, 112, 113, 114, 115, 116, 117, 118, 119, 120, 121, 122};
.global .align 1 .b8 $str[10] = {37, 117, 32, 37, 117, 32, 37, 117, 10};

.visible .entry _Z6kernelj(
	.param .u32 _Z6kernelj_param_0
)
{
	.local .align 8 .b8 	__local_depot0[16];
	.reg .b64 	%SP;
	.reg .b64 	%SPL;
	.reg .pred 	%p<2>;
	.reg .b32 	%r<13>;
	.reg .b64 	%rd<9>;

	mov.u64 	%SPL, __local_depot0;
	cvta.local.u64 	%SP, %SPL;
	ld.param.u32 	%r4, [_Z6kernelj_param_0];
	mov.u32 	%r5, %ctaid.x;
	add.s32 	%r1, %r4, %r5;
	shr.u32 	%r6, %r1, 8;
	mov.u32 	%r2, %tid.x;
	xor.b32  	%r7, %r1, %r2;
	shl.b32 	%r8, %r7, 2;
	cvt.u64.u32 	%rd1, %r8;
	and.b64  	%rd2, %rd1, 1020;
	mov.u64 	%rd3, crc32_table;
	add.s64 	%rd4, %rd3, %rd2;
	ld.global.nc.u32 	%r3, [%rd4];
	and.b32  	%r9, %r3, 16777215;
	setp.ne.s32 	%p1, %r6, %r9;
	@%p1 bra 	$L__BB0_2;
	add.u64 	%rd5, %SP, 0;
	add.u64 	%rd6, %SPL, 0;
	shr.u32 	%r10, %r3, 24;
	st.local.v2.u32 	[%rd6], {%r10, %r1};
	st.local.u32 	[%rd6+8], %r2;
	mov.u64 	%rd7, $str;
	cvta.global.u64 	%rd8, %rd7;
	{ // callseq 0, 0
	.param .b64 param0;
	st.param.b64 	[param0], %rd8;
	.param .b64 param1;
	st.param.b64 	[param1], %rd5;
	.param .b32 retval0;
	call.uni (retval0), 
	vprintf, 
	(
	param0, 
	param1
	);
	ld.param.b32 	%r11, [retval0];
	} // callseq 0
$L__BB0_2:
	ret;

}


// ===== COMPILED SASS (sm_100) =====

	.target	sm_100

	.elftype	@"ET_EXEC"


//--------------------- .note.nv.tkinfo           --------------------------
	.section	.note.nv.tkinfo,"",@"SHT_NOTE"
	.sectionflags	@"SHF_NOTE_NV_TKINFO"
	.tkinfo
        /*0018*/ 	.word	0x00000002
        /*0030*/ 	.string	""
        /*0030*/ 	.string	"ptxas"
        /*0030*/ 	.string	"Cuda compilation tools, release 13.0, V13.0.88"
        /*0030*/ 	.string	"Build cuda_13.0.r13.0/compiler.36424714_0"
        /*0030*/ 	.string	"-arch sm_100 -m 64 "



//--------------------- .note.nv.cuinfo           --------------------------
	.section	.note.nv.cuinfo,"",@"SHT_NOTE"
	.sectionflags	@"SHF_NOTE_NV_CUINFO"
        /*0018*/ 	.short	0x0002
        /*001a*/ 	.short	0x0064
        /*001c*/ 	.short	0x0082
	.zero		2


//--------------------- .nv.info                  --------------------------
	.section	.nv.info,"",@"SHT_CUDA_INFO"
	.align	4


	//----- nvinfo : EIATTR_REGCOUNT
	.align		4
        /*0000*/ 	.byte	0x04, 0x2f
        /*0002*/ 	.short	(.L_4 - .L_3)
	.align		4
.L_3:
        /*0004*/ 	.word	index@(_Z6kernelj)
        /*0008*/ 	.word	0x00000018


	//----- nvinfo : EIATTR_FRAME_SIZE
	.align		4
.L_4:
        /*000c*/ 	.byte	0x04, 0x11
        /*000e*/ 	.short	(.L_6 - .L_5)
	.align		4
.L_5:
        /*0010*/ 	.word	index@(_Z6kernelj)
        /*0014*/ 	.word	0x00000010


	//----- nvinfo : EIATTR_MIN_STACK_SIZE
	.align		4
.L_6:
        /*0018*/ 	.byte	0x04, 0x12
        /*001a*/ 	.short	(.L_8 - .L_7)
	.align		4
.L_7:
        /*001c*/ 	.word	index@(_Z6kernelj)
        /*0020*/ 	.word	0x00000010
.L_8:


//--------------------- .nv.compat                --------------------------
	.section	.nv.compat,"",@"SHT_CUDA_COMPAT_INFO"
	.align	4
        /*0000*/ 	.byte	0x02, 0x09, 0x00, 0x00, 0x02, 0x02, 0x01, 0x00, 0x02, 0x05, 0x05, 0x00, 0x03, 0x07, 0x01, 0x01
        /*0010*/ 	.byte	0x02, 0x03, 0x00, 0x00, 0x02, 0x06, 0x01, 0x00, 0x04, 0x0b, 0x08, 0x00, 0x09, 0x00, 0x00, 0x00
        /*0020*/ 	.byte	0x00, 0x00, 0x00, 0x00


//--------------------- .nv.info._Z6kernelj       --------------------------
	.section	.nv.info._Z6kernelj,"",@"SHT_CUDA_INFO"
	.sectionflags	@""
	.align	4


	//----- nvinfo : EIATTR_CUDA_API_VERSION
	.align		4
        /*0000*/ 	.byte	0x04, 0x37
        /*0002*/ 	.short	(.L_10 - .L_9)
.L_9:
        /*0004*/ 	.word	0x00000082


	//----- nvinfo : EIATTR_KPARAM_INFO
	.align		4
.L_10:
        /*0008*/ 	.byte	0x04, 0x17
        /*000a*/ 	.short	(.L_12 - .L_11)
.L_11:
        /*000c*/ 	.word	0x00000000
        /*0010*/ 	.short	0x0000
        /*0012*/ 	.short	0x0000
        /*0014*/ 	.byte	0x00, 0xf0, 0x11, 0x00


	//----- nvinfo : EIATTR_SPARSE_MMA_MASK
	.align		4
.L_12:
        /*0018*/ 	.byte	0x03, 0x50
        /*001a*/ 	.short	0x0000


	//----- nvinfo : EIATTR_MAXREG_COUNT
	.align		4
        /*001c*/ 	.byte	0x03, 0x1b
        /*001e*/ 	.short	0x00ff


	//----- nvinfo : EIATTR_EXTERNS
	.align		4
        /*0020*/ 	.byte	0x04, 0x0f
        /*0022*/ 	.short	(.L_14 - .L_13)


	//   ....[0]....
	.align		4
.L_13:
        /*0024*/ 	.word	index@(vprintf)


	//----- nvinfo : EIATTR_MERCURY_ISA_VERSION
	.align		4
.L_14:
        /*0028*/ 	.byte	0x03, 0x5f
        /*002a*/ 	.short	0x0101


	//----- nvinfo : EIATTR_VRC_CTA_INIT_COUNT
	.align		4
        /*002c*/ 	.byte	0x02, 0x4a
	.zero		1
	.zero		1


	//----- nvinfo : EIATTR_SYSCALL_OFFSETS
	.align		4
        /*0030*/ 	.byte	0x04, 0x46
        /*0032*/ 	.short	(.L_16 - .L_15)


	//   ....[0]....
.L_15:
        /*0034*/ 	.word	0x000001f0


	//----- nvinfo : EIATTR_EXIT_INSTR_OFFSETS
	.align		4
.L_16:
        /*0038*/ 	.byte	0x04, 0x1c
        /*003a*/ 	.short	(.L_18 - .L_17)


	//   ....[0]....
.L_17:
        /*003c*/ 	.word	0x00000150


	//   ....[1]....
        /*0040*/ 	.word	0x00000200


	//----- nvinfo : EIATTR_CRS_STACK_SIZE
	.align		4
.L_18:
        /*0044*/ 	.byte	0x04, 0x1e
        /*0046*/ 	.short	(.L_20 - .L_19)
.L_19:
        /*0048*/ 	.word	0x00000000


	//----- nvinfo : EIATTR_CBANK_PARAM_SIZE
	.align		4
.L_20:
        /*004c*/ 	.byte	0x03, 0x19
        /*004e*/ 	.short	0x0004


	//----- nvinfo : EIATTR_PARAM_CBANK
	.align		4
        /*0050*/ 	.byte	0x04, 0x0a
        /*0052*/ 	.short	(.L_22 - .L_21)
	.align		4
.L_21:
        /*0054*/ 	.word	index@(.nv.constant0._Z6kernelj)
        /*0058*/ 	.short	0x0380
        /*005a*/ 	.short	0x0004


	//----- nvinfo : EIATTR_SW_WAR
	.align		4
.L_22:
        /*005c*/ 	.byte	0x04, 0x36
        /*005e*/ 	.short	(.L_24 - .L_23)
.L_23:
        /*0060*/ 	.word	0x00000008
.L_24:


//--------------------- .nv.callgraph             --------------------------
	.section	.nv.callgraph,"",@"SHT_CUDA_CALLGRAPH"
	.align	4
	.sectionentsize	8
	.align		4
        /*0000*/ 	.word	0x00000000
	.align		4
        /*0004*/ 	.word	0xffffffff
	.align		4
        /*0008*/ 	.word	index@(_Z6kernelj)
	.align		4
        /*000c*/ 	.word	index@(vprintf)
	.align		4
        /*0010*/ 	.word	0x00000000
	.align		4
        /*0014*/ 	.word	0xfffffffe
	.align		4
        /*0018*/ 	.word	0x00000000
	.align		4
        /*001c*/ 	.word	0xfffffffd
	.align		4
        /*0020*/ 	.word	0x00000000
	.align		4
        /*0024*/ 	.word	0xfffffffc


//--------------------- .nv.constant4             --------------------------
	.section	.nv.constant4,"a",@progbits
	.align	8
	.align		8
.nv.constant4:
        /*0000*/ 	.dword	vprintf
	.align		8
        /*0008*/ 	.dword	crc32_table
	.align		8
        /*0010*/ 	.dword	$str


//--------------------- .nv.constant3             --------------------------
	.section	.nv.constant3,"a",@progbits
.nv.constant3:
	.type		CHARS,@object
	.size		CHARS,(.L_1 - CHARS)
CHARS:
        /*0000*/ 	.byte	0x2d, 0x2e, 0x30, 0x31, 0x32, 0x33, 0x34, 0x35, 0x36, 0x37, 0x38, 0x39, 0x3e, 0x5f, 0x61, 0x62
        /*0010*/ 	.byte	0x63, 0x64, 0x65, 0x66, 0x67, 0x68, 0x69, 0x6a, 0x6b, 0x6c, 0x6d, 0x6e, 0x6f, 0x70, 0x71, 0x72
        /*0020*/ 	.byte	0x73, 0x74, 0x75, 0x76, 0x77, 0x78, 0x79, 0x7a, 0x00
.L_1:


//--------------------- .text._Z6kernelj          --------------------------
	.section	.text._Z6kernelj,"ax",@progbits
	.align	128
        .global         _Z6kernelj
        .type           _Z6kernelj,@function
        .size           _Z6kernelj,(.L_x_2 - _Z6kernelj)
        .other          _Z6kernelj,@"STO_CUDA_ENTRY STV_DEFAULT"
_Z6kernelj:
.text._Z6kernelj:
[----:B------:R-:W0:Y:S01]  /*0000*/  LDC R1, c[0x0][0x37c] ;  /* 0x0000df00ff017b82 */ /* 0x000e220000000800 */
[----:B------:R-:W1:Y:S07]  /*0010*/  S2R R10, SR_TID.X ;  /* 0x00000000000a7919 */ /* 0x000e6e0000002100 */
[----:B------:R-:W2:Y:S01]  /*0020*/  S2UR UR4, SR_CTAID.X ;  /* 0x00000000000479c3 */ /* 0x000ea20000002500 */
[----:B------:R-:W3:Y:S01]  /*0030*/  LDCU.64 UR6, c[0x4][0x8] ;  /* 0x01000100ff0677ac */ /* 0x000ee20008000a00 */
[----:B0-----:R-:W-:-:S06]  /*0040*/  VIADD R1, R1, 0xfffffff0 ;  /* 0xfffffff001017836 */ /* 0x001fcc0000000000 */
[----:B------:R-:W2:Y:S02]  /*0050*/  LDC R3, c[0x0][0x380] ;  /* 0x0000e000ff037b82 */ /* 0x000ea40000000800 */
[----:B--2---:R-:W-:Y:S01]  /*0060*/  VIADD R3, R3, UR4 ;  /* 0x0000000403037c36 */ /* 0x004fe20008000000 */
[----:B------:R-:W0:Y:S04]  /*0070*/  LDCU.64 UR4, c[0x0][0x358] ;  /* 0x00006b00ff0477ac */ /* 0x000e280008000a00 */
[----:B-1----:R-:W-:-:S05]  /*0080*/  LOP3.LUT R0, R3, R10, RZ, 0x3c, !PT ;  /* 0x0000000a03007212 */ /* 0x002fca00078e3cff */
[----:B------:R-:W-:-:S05]  /*0090*/  IMAD.SHL.U32 R0, R0, 0x4, RZ ;  /* 0x0000000400007824 */ /* 0x000fca00078e00ff */
[----:B------:R-:W-:-:S04]  /*00a0*/  LOP3.LUT R0, R0, 0x3fc, RZ, 0xc0, !PT ;  /* 0x000003fc00007812 */ /* 0x000fc800078ec0ff */
[----:B---3--:R-:W-:-:S05]  /*00b0*/  IADD3 R4, P0, PT, R0, UR6, RZ ;  /* 0x0000000600047c10 */ /* 0x008fca000ff1e0ff */
[----:B------:R-:W-:-:S05]  /*00c0*/  IMAD.X R5, RZ, RZ, UR7, P0 ;  /* 0x00000007ff057e24 */ /* 0x000fca00080e06ff */
[----:B0-----:R-:W2:Y:S01]  /*00d0*/  LDG.E.CONSTANT R4, desc[UR4][R4.64] ;  /* 0x0000000404047981 */ /* 0x001ea2000c1e9900 */
[----:B------:R-:W0:Y:S01]  /*00e0*/  LDCU UR4, c[0x0][0x2f8] ;  /* 0x00005f00ff0477ac */ /* 0x000e220008000800 */
[----:B------:R-:W-:Y:S01]  /*00f0*/  SHF.R.U32.HI R0, RZ, 0x8, R3 ;  /* 0x00000008ff007819 */ /* 0x000fe20000011603 */
[----:B------:R-:W1:Y:S01]  /*0100*/  LDCU UR5, c[0x0][0x2fc] ;  /* 0x00005f80ff0577ac */ /* 0x000e620008000800 */
[----:B0-----:R-:W-:Y:S02]  /*0110*/  IADD3 R6, P1, PT, R1, UR4, RZ ;  /* 0x0000000401067c10 */ /* 0x001fe4000ff3e0ff */
[----:B--2---:R-:W-:-:S04]  /*0120*/  LOP3.LUT R7, R4, 0xffffff, RZ, 0xc0, !PT ;  /* 0x00ffffff04077812 */ /* 0x004fc800078ec0ff */
[----:B------:R-:W-:Y:S01]  /*0130*/  ISETP.NE.AND P0, PT, R0, R7, PT ;  /* 0x000000070000720c */ /* 0x000fe20003f05270 */
[----:B-1----:R-:W-:-:S12]  /*0140*/  IMAD.X R7, RZ, RZ, UR5, P1 ;  /* 0x00000005ff077e24 */ /* 0x002fd800088e06ff */
[----:B------:R-:W-:Y:S05]  /*0150*/  @P0 EXIT ;  /* 0x000000000000094d */ /* 0x000fea0003800000 */
[----:B------:R-:W-:Y:S01]  /*0160*/  SHF.R.U32.HI R2, RZ, 0x18, R4 ;  /* 0x00000018ff027819 */ /* 0x000fe20000011604 */
[----:B------:R0:W-:Y:S01]  /*0170*/  STL [R1+0x8], R10 ;  /* 0x0000080a01007387 */ /* 0x0001e20000100800 */
[----:B------:R-:W-:Y:S01]  /*0180*/  MOV R0, 0x0 ;  /* 0x0000000000007802 */ /* 0x000fe20000000f00 */
[----:B------:R-:W1:Y:S02]  /*0190*/  LDCU.64 UR4, c[0x4][0x10] ;  /* 0x01000200ff0477ac */ /* 0x000e640008000a00 */
[----:B------:R0:W-:Y:S01]  /*01a0*/  STL.64 [R1], R2 ;  /* 0x0000000201007387 */ /* 0x0001e20000100a00 */
[----:B------:R0:W2:Y:S01]  /*01b0*/  LDC.64 R8, c[0x4][R0] ;  /* 0x0100000000087b82 */ /* 0x0000a20000000a00 */
[----:B-1----:R-:W-:Y:S02]  /*01c0*/  IMAD.U32 R4, RZ, RZ, UR4 ;  /* 0x00000004ff047e24 */ /* 0x002fe4000f8e00ff */
[----:B0-----:R-:W-:-:S07]  /*01d0*/  IMAD.U32 R5, RZ, RZ, UR5 ;  /* 0x00000005ff057e24 */ /* 0x001fce000f8e00ff */
[----:B------:R-:W-:-:S07]  /*01e0*/  LEPC R20, `(.L_x_0) ;  /* 0x000000001014794e */ /* 0x000fce0000000000 */
[----:B--2---:R-:W-:Y:S05]  /*01f0*/  CALL.ABS.NOINC R8 ;  /* 0x0000000008007343 */ /* 0x004fea0003c00000 */
.L_x_0:
[----:B------:R-:W-:Y:S05]  /*0200*/  EXIT ;  /* 0x000000000000794d */ /* 0x000fea0003800000 */
.L_x_1:
[----:B------:R-:W-:-:S00]  /*0210*/  BRA `(.L_x_1) ;  /* 0xfffffffc00fc7947 */ /* 0x000fc0000383ffff */
[----:B------:R-:W-:-:S00]  /*0220*/  NOP ;  /* 0x0000000000007918 */ /* 0x000fc00000000000 */
        /* <DEDUP_REMOVED lines=13> */
.L_x_2:


//--------------------- .nv.global.init           --------------------------
	.section	.nv.global.init,"aw",@progbits
	.align	4
.nv.global.init:
	.type		crc32_table,@object
	.size		crc32_table,($str - crc32_table)
crc32_table:
        /*0000*/ 	.byte	0x00, 0x00, 0x00, 0x00, 0xb7, 0x1d, 0xc1, 0x04, 0x6e, 0x3b, 0x82, 0x09, 0xd9, 0x26, 0x43, 0x0d
        /* <DEDUP_REMOVED lines=63> */
	.type		$str,@object
	.size		$str,(.L_2 - $str)
$str:
        /*0400*/ 	.byte	0x25, 0x75, 0x20, 0x25, 0x75, 0x20, 0x25, 0x75, 0x0a, 0x00
.L_2:


//--------------------- .nv.shared.reserved.0     --------------------------
	.section	.nv.shared.reserved.0,"aw",@nobits
	.weak		__nv_reservedSMEM_offset_0_alias
	.size		__nv_reservedSMEM_offset_0_alias, 0, 64
	.other		__nv_reservedSMEM_offset_0_alias,@"STO_CUDA_RESERVED_SHARED STV_DEFAULT"
__nv_reservedSMEM_offset_0_alias:
	.zero		0
	.zero		64


//--------------------- .nv.constant0._Z6kernelj  --------------------------
	.section	.nv.constant0._Z6kernelj,"a",@progbits
	.sectionflags	@""
	.align	4
.nv.constant0._Z6kernelj:
	.zero		900


//--------------------- SYMBOLS --------------------------

	.type		.nv.reservedSmem.offset0,@object
	.size		.nv.reservedSmem.offset0,0x4
	.type		vprintf,@function
